//
// Generated by NVIDIA NVVM Compiler
//
// Compiler Build ID: CL-36424714
// Cuda compilation tools, release 13.0, V13.0.88
// Based on NVVM 20.0.0
//

.version 9.0
.target sm_100
.address_size 64

	// .globl	_Z22matmul_forward_kernel1PfS_S_iii

.visible .entry _Z22matmul_forward_kernel1PfS_S_iii(
	.param .u64 .ptr .align 1 _Z22matmul_forward_kernel1PfS_S_iii_param_0,
	.param .u64 .ptr .align 1 _Z22matmul_forward_kernel1PfS_S_iii_param_1,
	.param .u64 .ptr .align 1 _Z22matmul_forward_kernel1PfS_S_iii_param_2,
	.param .u32 _Z22matmul_forward_kernel1PfS_S_iii_param_3,
	.param .u32 _Z22matmul_forward_kernel1PfS_S_iii_param_4,
	.param .u32 _Z22matmul_forward_kernel1PfS_S_iii_param_5
)
{


	ret;

}


// ===== COMPILED SASS (sm_100) =====

	.target	sm_100

	.elftype	@"ET_EXEC"


//--------------------- .note.nv.tkinfo           --------------------------
	.section	.note.nv.tkinfo,"",@"SHT_NOTE"
	.sectionflags	@"SHF_NOTE_NV_TKINFO"
	.tkinfo
        /*0018*/ 	.word	0x00000002
        /*0030*/ 	.string	""
        /*0030*/ 	.string	"ptxas"
        /*0030*/ 	.string	"Cuda compilation tools, release 13.0, V13.0.88"
        /*0030*/ 	.string	"Build cuda_13.0.r13.0/compiler.36424714_0"
        /*0030*/ 	.string	"-arch sm_100 -m 64 "



//--------------------- .note.nv.cuinfo           --------------------------
	.section	.note.nv.cuinfo,"",@"SHT_NOTE"
	.sectionflags	@"SHF_NOTE_NV_CUINFO"
        /*0018*/ 	.short	0x0002
        /*001a*/ 	.short	0x0064
        /*001c*/ 	.short	0x0082
	.zero		2


//--------------------- .nv.info                  --------------------------
	.section	.nv.info,"",@"SHT_CUDA_INFO"
	.align	4


	//----- nvinfo : EIATTR_REGCOUNT
	.align		4
        /*0000*/ 	.byte	0x04, 0x2f
        /*0002*/ 	.short	(.L_1 - .L_0)
	.align		4
.L_0:
        /*0004*/ 	.word	index@(_Z22matmul_forward_kernel1PfS_S_iii)
        /*0008*/ 	.word	0x00000004


	//----- nvinfo : EIATTR_FRAME_SIZE
	.align		4
.L_1:
        /*000c*/ 	.byte	0x04, 0x11
        /*000e*/ 	.short	(.L_3 - .L_2)
	.align		4
.L_2:
        /*0010*/ 	.word	index@(_Z22matmul_forward_kernel1PfS_S_iii)
        /*0014*/ 	.word	0x00000000


	//----- nvinfo : EIATTR_MIN_STACK_SIZE
	.align		4
.L_3:
        /*0018*/ 	.byte	0x04, 0x12
        /*001a*/ 	.short	(.L_5 - .L_4)
	.align		4
.L_4:
        /*001c*/ 	.word	index@(_Z22matmul_forward_kernel1PfS_S_iii)
        /*0020*/ 	.word	0x00000000
.L_5:


//--------------------- .nv.compat                --------------------------
	.section	.nv.compat,"",@"SHT_CUDA_COMPAT_INFO"
	.align	4
        /*0000*/ 	.byte	0x02, 0x09, 0x00, 0x00, 0x02, 0x02, 0x01, 0x00, 0x02, 0x05, 0x05, 0x00, 0x03, 0x07, 0x01, 0x01
        /*0010*/ 	.byte	0x02, 0x03, 0x00, 0x00, 0x02, 0x06, 0x01, 0x00, 0x04, 0x0b, 0x08, 0x00, 0x09, 0x00, 0x00, 0x00
        /*0020*/ 	.byte	0x00, 0x00, 0x00, 0x00


//--------------------- .nv.info._Z22matmul_forward_kernel1PfS_S_iii --------------------------
	.section	.nv.info._Z22matmul_forward_kernel1PfS_S_iii,"",@"SHT_CUDA_INFO"
	.sectionflags	@""
	.align	4


	//----- nvinfo : EIATTR_CUDA_API_VERSION
	.align		4
        /*0000*/ 	.byte	0x04, 0x37
        /*0002*/ 	.short	(.L_7 - .L_6)
.L_6:
        /*0004*/ 	.word	0x00000082


	//----- nvinfo : EIATTR_KPARAM_INFO
	.align		4
.L_7:
        /*0008*/ 	.byte	0x04, 0x17
        /*000a*/ 	.short	(.L_9 - .L_8)
.L_8:
        /*000c*/ 	.word	0x00000000
        /*0010*/ 	.short	0x0005
        /*0012*/ 	.short	0x0020
        /*0014*/ 	.byte	0x00, 0xf0, 0x11, 0x00


	//----- nvinfo : EIATTR_KPARAM_INFO
	.align		4
.L_9:
        /*0018*/ 	.byte	0x04, 0x17
        /*001a*/ 	.short	(.L_11 - .L_10)
.L_10:
        /*001c*/ 	.word	0x00000000
        /*0020*/ 	.short	0x0004
        /*0022*/ 	.short	0x001c
        /*0024*/ 	.byte	0x00, 0xf0, 0x11, 0x00


	//----- nvinfo : EIATTR_KPARAM_INFO
	.align		4
.L_11:
        /*0028*/ 	.byte	0x04, 0x17
        /*002a*/ 	.short	(.L_13 - .L_12)
.L_12:
        /*002c*/ 	.word	0x00000000
        /*0030*/ 	.short	0x0003
        /*0032*/ 	.short	0x0018
        /*0034*/ 	.byte	0x00, 0xf0, 0x11, 0x00


	//----- nvinfo : EIATTR_KPARAM_INFO
	.align		4
.L_13:
        /*0038*/ 	.byte	0x04, 0x17
        /*003a*/ 	.short	(.L_15 - .L_14)
.L_14:
        /*003c*/ 	.word	0x00000000
        /*0040*/ 	.short	0x0002
        /*0042*/ 	.short	0x0010
        /*0044*/ 	.byte	0x00, 0xf5, 0x21, 0x00


	//----- nvinfo : EIATTR_KPARAM_INFO
	.align		4
.L_15:
        /*0048*/ 	.byte	0x04, 0x17
        /*004a*/ 	.short	(.L_17 - .L_16)
.L_16:
        /*004c*/ 	.word	0x00000000
        /*0050*/ 	.short	0x0001
        /*0052*/ 	.short	0x0008
        /*0054*/ 	.byte	0x00, 0xf5, 0x21, 0x00


	//----- nvinfo : EIATTR_KPARAM_INFO
	.align		4
.L_17:
        /*0058*/ 	.byte	0x04, 0x17
        /*005a*/ 	.short	(.L_19 - .L_18)
.L_18:
        /*005c*/ 	.word	0x00000000
        /*0060*/ 	.short	0x0000
        /*0062*/ 	.short	0x0000
        /*0064*/ 	.byte	0x00, 0xf5, 0x21, 0x00


	//----- nvinfo : EIATTR_SPARSE_MMA_MASK
	.align		4
.L_19:
        /*0068*/ 	.byte	0x03, 0x50
        /*006a*/ 	.short	0x0000


	//----- nvinfo : EIATTR_MAXREG_COUNT
	.align		4
        /*006c*/ 	.byte	0x03, 0x1b
        /*006e*/ 	.short	0x00ff


	//----- nvinfo : EIATTR_MERCURY_ISA_VERSION
	.align		4
        /*0070*/ 	.byte	0x03, 0x5f
        /*0072*/ 	.short	0x0101


	//----- nvinfo : EIATTR_VRC_CTA_INIT_COUNT
	.align		4
        /*0074*/ 	.byte	0x02, 0x4a
	.zero		1
	.zero		1


	//----- nvinfo : EIATTR_EXIT_INSTR_OFFSETS
	.align		4
        /*0078*/ 	.byte	0x04, 0x1c
        /*007a*/ 	.short	(.L_21 - .L_20)


	//   ....[0]....
.L_20:
        /*007c*/ 	.word	0x00000010


	//----- nvinfo : EIATTR_CBANK_PARAM_SIZE
	.align		4
.L_21:
        /*0080*/ 	.byte	0x03, 0x19
        /*0082*/ 	.short	0x0024


	//----- nvinfo : EIATTR_PARAM_CBANK
	.align		4
        /*0084*/ 	.byte	0x04, 0x0a
        /*0086*/ 	.short	(.L_23 - .L_22)
	.align		4
.L_22:
        /*0088*/ 	.word	index@(.nv.constant0._Z22matmul_forward_kernel1PfS_S_iii)
        /*008c*/ 	.short	0x0380
        /*008e*/ 	.short	0x0024


	//----- nvinfo : EIATTR_SW_WAR
	.align		4
.L_23:
        /*0090*/ 	.byte	0x04, 0x36
        /*0092*/ 	.short	(.L_25 - .L_24)
.L_24:
        /*0094*/ 	.word	0x00000008
.L_25:


//--------------------- .nv.callgraph             --------------------------
	.section	.nv.callgraph,"",@"SHT_CUDA_CALLGRAPH"
	.align	4
	.sectionentsize	8
	.align		4
        /*0000*/ 	.word	0x00000000
	.align		4
        /*0004*/ 	.word	0xffffffff
	.align		4
        /*0008*/ 	.word	0x00000000
	.align		4
        /*000c*/ 	.word	0xfffffffe
	.align		4
        /*0010*/ 	.word	0x00000000
	.align		4
        /*0014*/ 	.word	0xfffffffd
	.align		4
        /*0018*/ 	.word	0x00000000
	.align		4
        /*001c*/ 	.word	0xfffffffc


//--------------------- .text._Z22matmul_forward_kernel1PfS_S_iii --------------------------
	.section	.text._Z22matmul_forward_kernel1PfS_S_iii,"ax",@progbits
	.align	128
        .global         _Z22matmul_forward_kernel1PfS_S_iii
        .type           _Z22matmul_forward_kernel1PfS_S_iii,@function
        .size           _Z22matmul_forward_kernel1PfS_S_iii,(.L_x_1 - _Z22matmul_forward_kernel1PfS_S_iii)
        .other          _Z22matmul_forward_kernel1PfS_S_iii,@"STO_CUDA_ENTRY STV_DEFAULT"
_Z22matmul_forward_kernel1PfS_S_iii:
.text._Z22matmul_forward_kernel1PfS_S_iii:
[----:B------:R-:W-:Y:S01]  /*0000*/  LDC R1, c[0x0][0x37c] ;  /* 0x0000df00ff017b82 */ /* 0x000fe20000000800 */
[----:B------:R-:W-:Y:S05]  /*0010*/  EXIT ;  /* 0x000000000000794d */ /* 0x000fea0003800000 */
.L_x_0:
[----:B------:R-:W-:-:S00]  /*0020*/  BRA `(.L_x_0) ;  /* 0xfffffffc00fc7947 */ /* 0x000fc0000383ffff */
[----:B------:R-:W-:-:S00]  /*0030*/  NOP ;  /* 0x0000000000007918 */ /* 0x000fc00000000000 */
        /* <DEDUP_REMOVED lines=12> */
.L_x_1:


//--------------------- .nv.shared.reserved.0     --------------------------
	.section	.nv.shared.reserved.0,"aw",@nobits
	.weak		__nv_reservedSMEM_offset_0_alias
	.size		__nv_reservedSMEM_offset_0_alias, 0, 64
	.other		__nv_reservedSMEM_offset_0_alias,@"STO_CUDA_RESERVED_SHARED STV_DEFAULT"
__nv_reservedSMEM_offset_0_alias:
	.zero		0
	.zero		64


//--------------------- .nv.constant0._Z22matmul_forward_kernel1PfS_S_iii --------------------------
	.section	.nv.constant0._Z22matmul_forward_kernel1PfS_S_iii,"a",@progbits
	.sectionflags	@""
	.align	4
.nv.constant0._Z22matmul_forward_kernel1PfS_S_iii:
	.zero		932


//--------------------- SYMBOLS --------------------------

	.type		.nv.reservedSmem.offset0,@object
	.size		.nv.reservedSmem.offset0,0x4
